//
// Generated by NVIDIA NVVM Compiler
//
// Compiler Build ID: CL-36424714
// Cuda compilation tools, release 13.0, V13.0.88
// Based on NVVM 20.0.0
//

.version 9.0
.target sm_100
.address_size 64

	// .globl	_Z8myKernelPi
.extern .func  (.param .b32 func_retval0) vprintf
(
	.param .b64 vprintf_param_0,
	.param .b64 vprintf_param_1
)
;
.global .align 1 .b8 $str[8] = {105, 100, 120, 32, 37, 100, 10};

.visible .entry _Z8myKernelPi(
	.param .u64 .ptr .align 1 _Z8myKernelPi_param_0
)
{
	.local .align 8 .b8 	__local_depot0[8];
	.reg .b64 	%SP;
	.reg .b64 	%SPL;
	.reg .b32 	%r<9>;
	.reg .b64 	%rd<9>;

	mov.u64 	%SPL, __local_depot0;
	cvta.local.u64 	%SP, %SPL;
	ld.param.u64 	%rd1, [_Z8myKernelPi_param_0];
	cvta.to.global.u64 	%rd2, %rd1;
	add.u64 	%rd3, %SP, 0;
	add.u64 	%rd4, %SPL, 0;
	mov.u32 	%r1, %ctaid.x;
	mov.u32 	%r2, %ntid.x;
	mov.u32 	%r3, %tid.x;
	mad.lo.s32 	%r4, %r1, %r2, %r3;
	st.local.u32 	[%rd4], %r4;
	mov.u64 	%rd5, $str;
	cvta.global.u64 	%rd6, %rd5;
	{ // callseq 0, 0
	.param .b64 param0;
	st.param.b64 	[param0], %rd6;
	.param .b64 param1;
	st.param.b64 	[param1], %rd3;
	.param .b32 retval0;
	call.uni (retval0), 
	vprintf, 
	(
	param0, 
	param1
	);
	ld.param.b32 	%r5, [retval0];
	} // callseq 0
	mul.wide.s32 	%rd7, %r4, 4;
	add.s64 	%rd8, %rd2, %rd7;
	ld.global.u32 	%r7, [%rd8];
	mul.lo.s32 	%r8, %r7, 10;
	st.global.u32 	[%rd8], %r8;
	ret;

}


// ===== COMPILED SASS (sm_100) =====

	.target	sm_100

	.elftype	@"ET_EXEC"


//--------------------- .note.nv.tkinfo           --------------------------
	.section	.note.nv.tkinfo,"",@"SHT_NOTE"
	.sectionflags	@"SHF_NOTE_NV_TKINFO"
	.tkinfo
        /*0018*/ 	.word	0x00000002
        /*0030*/ 	.string	""
        /*0030*/ 	.string	"ptxas"
        /*0030*/ 	.string	"Cuda compilation tools, release 13.0, V13.0.88"
        /*0030*/ 	.string	"Build cuda_13.0.r13.0/compiler.36424714_0"
        /*0030*/ 	.string	"-arch sm_100 -m 64 "



//--------------------- .note.nv.cuinfo           --------------------------
	.section	.note.nv.cuinfo,"",@"SHT_NOTE"
	.sectionflags	@"SHF_NOTE_NV_CUINFO"
        /*0018*/ 	.short	0x0002
        /*001a*/ 	.short	0x0064
        /*001c*/ 	.short	0x0082
	.zero		2


//--------------------- .nv.info                  --------------------------
	.section	.nv.info,"",@"SHT_CUDA_INFO"
	.align	4


	//----- nvinfo : EIATTR_REGCOUNT
	.align		4
        /*0000*/ 	.byte	0x04, 0x2f
        /*0002*/ 	.short	(.L_2 - .L_1)
	.align		4
.L_1:
        /*0004*/ 	.word	index@(_Z8myKernelPi)
        /*0008*/ 	.word	0x00000018


	//----- nvinfo : EIATTR_FRAME_SIZE
	.align		4
.L_2:
        /*000c*/ 	.byte	0x04, 0x11
        /*000e*/ 	.short	(.L_4 - .L_3)
	.align		4
.L_3:
        /*0010*/ 	.word	index@(_Z8myKernelPi)
        /*0014*/ 	.word	0x00000008


	//----- nvinfo : EIATTR_MIN_STACK_SIZE
	.align		4
.L_4:
        /*0018*/ 	.byte	0x04, 0x12
        /*001a*/ 	.short	(.L_6 - .L_5)
	.align		4
.L_5:
        /*001c*/ 	.word	index@(_Z8myKernelPi)
        /*0020*/ 	.word	0x00000008
.L_6:


//--------------------- .nv.compat                --------------------------
	.section	.nv.compat,"",@"SHT_CUDA_COMPAT_INFO"
	.align	4
        /*0000*/ 	.byte	0x02, 0x09, 0x00, 0x00, 0x02, 0x02, 0x01, 0x00, 0x02, 0x05, 0x05, 0x00, 0x03, 0x07, 0x01, 0x01
        /*0010*/ 	.byte	0x02, 0x03, 0x00, 0x00, 0x02, 0x06, 0x01, 0x00, 0x04, 0x0b, 0x08, 0x00, 0x09, 0x00, 0x00, 0x00
        /*0020*/ 	.byte	0x00, 0x00, 0x00, 0x00


//--------------------- .nv.info._Z8myKernelPi    --------------------------
	.section	.nv.info._Z8myKernelPi,"",@"SHT_CUDA_INFO"
	.sectionflags	@""
	.align	4


	//----- nvinfo : EIATTR_CUDA_API_VERSION
	.align		4
        /*0000*/ 	.byte	0x04, 0x37
        /*0002*/ 	.short	(.L_8 - .L_7)
.L_7:
        /*0004*/ 	.word	0x00000082


	//----- nvinfo : EIATTR_KPARAM_INFO
	.align		4
.L_8:
        /*0008*/ 	.byte	0x04, 0x17
        /*000a*/ 	.short	(.L_10 - .L_9)
.L_9:
        /*000c*/ 	.word	0x00000000
        /*0010*/ 	.short	0x0000
        /*0012*/ 	.short	0x0000
        /*0014*/ 	.byte	0x00, 0xf5, 0x21, 0x00


	//----- nvinfo : EIATTR_SPARSE_MMA_MASK
	.align		4
.L_10:
        /*0018*/ 	.byte	0x03, 0x50
        /*001a*/ 	.short	0x0000


	//----- nvinfo : EIATTR_MAXREG_COUNT
	.align		4
        /*001c*/ 	.byte	0x03, 0x1b
        /*001e*/ 	.short	0x00ff


	//----- nvinfo : EIATTR_EXTERNS
	.align		4
        /*0020*/ 	.byte	0x04, 0x0f
        /*0022*/ 	.short	(.L_12 - .L_11)


	//   ....[0]....
	.align		4
.L_11:
        /*0024*/ 	.word	index@(vprintf)


	//----- nvinfo : EIATTR_MERCURY_ISA_VERSION
	.align		4
.L_12:
        /*0028*/ 	.byte	0x03, 0x5f
        /*002a*/ 	.short	0x0101


	//----- nvinfo : EIATTR_VRC_CTA_INIT_COUNT
	.align		4
        /*002c*/ 	.byte	0x02, 0x4a
	.zero		1
	.zero		1


	//----- nvinfo : EIATTR_SYSCALL_OFFSETS
	.align		4
        /*0030*/ 	.byte	0x04, 0x46
        /*0032*/ 	.short	(.L_14 - .L_13)


	//   ....[0]....
.L_13:
        /*0034*/ 	.word	0x00000120


	//----- nvinfo : EIATTR_EXIT_INSTR_OFFSETS
	.align		4
.L_14:
        /*0038*/ 	.byte	0x04, 0x1c
        /*003a*/ 	.short	(.L_16 - .L_15)


	//   ....[0]....
.L_15:
        /*003c*/ 	.word	0x00000180


	//----- nvinfo : EIATTR_CBANK_PARAM_SIZE
	.align		4
.L_16:
        /*0040*/ 	.byte	0x03, 0x19
        /*0042*/ 	.short	0x0008


	//----- nvinfo : EIATTR_PARAM_CBANK
	.align		4
        /*0044*/ 	.byte	0x04, 0x0a
        /*0046*/ 	.short	(.L_18 - .L_17)
	.align		4
.L_17:
        /*0048*/ 	.word	index@(.nv.constant0._Z8myKernelPi)
        /*004c*/ 	.short	0x0380
        /*004e*/ 	.short	0x0008


	//----- nvinfo : EIATTR_SW_WAR
	.align		4
.L_18:
        /*0050*/ 	.byte	0x04, 0x36
        /*0052*/ 	.short	(.L_20 - .L_19)
.L_19:
        /*0054*/ 	.word	0x00000008
.L_20:


//--------------------- .nv.callgraph             --------------------------
	.section	.nv.callgraph,"",@"SHT_CUDA_CALLGRAPH"
	.align	4
	.sectionentsize	8
	.align		4
        /*0000*/ 	.word	0x00000000
	.align		4
        /*0004*/ 	.word	0xffffffff
	.align		4
        /*0008*/ 	.word	index@(_Z8myKernelPi)
	.align		4
        /*000c*/ 	.word	index@(vprintf)
	.align		4
        /*0010*/ 	.word	0x00000000
	.align		4
        /*0014*/ 	.word	0xfffffffe
	.align		4
        /*0018*/ 	.word	0x00000000
	.align		4
        /*001c*/ 	.word	0xfffffffd
	.align		4
        /*0020*/ 	.word	0x00000000
	.align		4
        /*0024*/ 	.word	0xfffffffc


//--------------------- .nv.constant4             --------------------------
	.section	.nv.constant4,"a",@progbits
	.align	8
	.align		8
.nv.constant4:
        /*0000*/ 	.dword	vprintf
	.align		8
        /*0008*/ 	.dword	$str


//--------------------- .text._Z8myKernelPi       --------------------------
	.section	.text._Z8myKernelPi,"ax",@progbits
	.align	128
        .global         _Z8myKernelPi
        .type           _Z8myKernelPi,@function
        .size           _Z8myKernelPi,(.L_x_2 - _Z8myKernelPi)
        .other          _Z8myKernelPi,@"STO_CUDA_ENTRY STV_DEFAULT"
_Z8myKernelPi:
.text._Z8myKernelPi:
[----:B------:R-:W0:Y:S01]  /*0000*/  LDC R1, c[0x0][0x37c] ;  /* 0x0000df00ff017b82 */ /* 0x000e220000000800 */
[----:B------:R-:W1:Y:S01]  /*0010*/  S2R R3, SR_TID.X ;  /* 0x0000000000037919 */ /* 0x000e620000002100 */
[----:B------:R-:W2:Y:S06]  /*0020*/  LDCU UR5, c[0x0][0x2fc] ;  /* 0x00005f80ff0577ac */ /* 0x000eac0008000800 */
[----:B------:R-:W1:Y:S01]  /*0030*/  S2UR UR6, SR_CTAID.X ;  /* 0x00000000000679c3 */ /* 0x000e620000002500 */
[----:B0-----:R-:W-:Y:S01]  /*0040*/  VIADD R1, R1, 0xfffffff8 ;  /* 0xfffffff801017836 */ /* 0x001fe20000000000 */
[----:B------:R-:W-:Y:S01]  /*0050*/  MOV R0, 0x0 ;  /* 0x0000000000007802 */ /* 0x000fe20000000f00 */
[----:B------:R-:W0:Y:S01]  /*0060*/  LDCU UR4, c[0x0][0x2f8] ;  /* 0x00005f00ff0477ac */ /* 0x000e220008000800 */
[----:B------:R-:W3:Y:S04]  /*0070*/  LDCU.64 UR36, c[0x0][0x358] ;  /* 0x00006b00ff2477ac */ /* 0x000ee80008000a00 */
[----:B------:R-:W1:Y:S08]  /*0080*/  LDC R2, c[0x0][0x360] ;  /* 0x0000d800ff027b82 */ /* 0x000e700000000800 */
[----:B------:R4:W3:Y:S01]  /*0090*/  LDC.64 R8, c[0x4][R0] ;  /* 0x0100000000087b82 */ /* 0x0008e20000000a00 */
[----:B0-----:R-:W-:-:S04]  /*00a0*/  IADD3 R6, P0, PT, R1, UR4, RZ ;  /* 0x0000000401067c10 */ /* 0x001fc8000ff1e0ff */
[----:B--2---:R-:W-:Y:S01]  /*00b0*/  IADD3.X R7, PT, PT, RZ, UR5, RZ, P0, !PT ;  /* 0x00000005ff077c10 */ /* 0x004fe200087fe4ff */
[----:B-1----:R-:W-:Y:S01]  /*00c0*/  IMAD R2, R2, UR6, R3 ;  /* 0x0000000602027c24 */ /* 0x002fe2000f8e0203 */
[----:B------:R-:W0:Y:S04]  /*00d0*/  LDCU.64 UR6, c[0x4][0x8] ;  /* 0x01000100ff0677ac */ /* 0x000e280008000a00 */
[----:B------:R4:W-:Y:S01]  /*00e0*/  STL [R1], R2 ;  /* 0x0000000201007387 */ /* 0x0009e20000100800 */
[----:B0-----:R-:W-:Y:S01]  /*00f0*/  IMAD.U32 R4, RZ, RZ, UR6 ;  /* 0x00000006ff047e24 */ /* 0x001fe2000f8e00ff */
[----:B---34-:R-:W-:-:S07]  /*0100*/  MOV R5, UR7 ;  /* 0x0000000700057c02 */ /* 0x018fce0008000f00 */
[----:B------:R-:W-:-:S07]  /*0110*/  LEPC R20, `(.L_x_0) ;  /* 0x000000001014794e */ /* 0x000fce0000000000 */
[----:B------:R-:W-:Y:S05]  /*0120*/  CALL.ABS.NOINC R8 ;  /* 0x0000000008007343 */ /* 0x000fea0003c00000 */
.L_x_0:
[----:B------:R-:W0:Y:S02]  /*0130*/  LDC.64 R4, c[0x0][0x380] ;  /* 0x0000e000ff047b82 */ /* 0x000e240000000a00 */
[----:B0-----:R-:W-:-:S05]  /*0140*/  IMAD.WIDE R2, R2, 0x4, R4 ;  /* 0x0000000402027825 */ /* 0x001fca00078e0204 */
[----:B------:R-:W2:Y:S02]  /*0150*/  LDG.E R0, desc[UR36][R2.64] ;  /* 0x0000002402007981 */ /* 0x000ea4000c1e1900 */
[----:B--2---:R-:W-:-:S05]  /*0160*/  IMAD R5, R0, 0xa, RZ ;  /* 0x0000000a00057824 */ /* 0x004fca00078e02ff */
[----:B------:R-:W-:Y:S01]  /*0170*/  STG.E desc[UR36][R2.64], R5 ;  /* 0x0000000502007986 */ /* 0x000fe2000c101924 */
[----:B------:R-:W-:Y:S05]  /*0180*/  EXIT ;  /* 0x000000000000794d */ /* 0x000fea0003800000 */
.L_x_1:
[----:B------:R-:W-:-:S00]  /*0190*/  BRA `(.L_x_1) ;  /* 0xfffffffc00fc7947 */ /* 0x000fc0000383ffff */
[----:B------:R-:W-:-:S00]  /*01a0*/  NOP ;  /* 0x0000000000007918 */ /* 0x000fc00000000000 */
        /* <DEDUP_REMOVED lines=13> */
.L_x_2:


//--------------------- .nv.global.init           --------------------------
	.section	.nv.global.init,"aw",@progbits
.nv.global.init:
	.type		$str,@object
	.size		$str,(.L_0 - $str)
$str:
        /*0000*/ 	.byte	0x69, 0x64, 0x78, 0x20, 0x25, 0x64, 0x0a, 0x00
.L_0:


//--------------------- .nv.shared.reserved.0     --------------------------
	.section	.nv.shared.reserved.0,"aw",@nobits
	.weak		__nv_reservedSMEM_offset_0_alias
	.size		__nv_reservedSMEM_offset_0_alias, 0, 64
	.other		__nv_reservedSMEM_offset_0_alias,@"STO_CUDA_RESERVED_SHARED STV_DEFAULT"
__nv_reservedSMEM_offset_0_alias:
	.zero		0
	.zero		64


//--------------------- .nv.constant0._Z8myKernelPi --------------------------
	.section	.nv.constant0._Z8myKernelPi,"a",@progbits
	.sectionflags	@""
	.align	4
.nv.constant0._Z8myKernelPi:
	.zero		904


//--------------------- SYMBOLS --------------------------

	.type		.nv.reservedSmem.offset0,@object
	.size		.nv.reservedSmem.offset0,0x4
	.type		vprintf,@function
